//
// Generated by NVIDIA NVVM Compiler
//
// Compiler Build ID: CL-36424714
// Cuda compilation tools, release 13.0, V13.0.88
// Based on NVVM 20.0.0
//

.version 9.0
.target sm_100
.address_size 64

	// .globl	_Z3addiPfS_
.extern .func  (.param .b32 func_retval0) vprintf
(
	.param .b64 vprintf_param_0,
	.param .b64 vprintf_param_1
)
;
.global .align 1 .b8 $str[33] = {98, 108, 111, 99, 107, 73, 100, 120, 46, 120, 58, 32, 37, 100, 44, 32, 116, 104, 114, 101, 97, 100, 73, 100, 120, 46, 120, 58, 32, 37, 100, 10};

.visible .entry _Z3addiPfS_(
	.param .u32 _Z3addiPfS__param_0,
	.param .u64 .ptr .align 1 _Z3addiPfS__param_1,
	.param .u64 .ptr .align 1 _Z3addiPfS__param_2
)
{
	.local .align 8 .b8 	__local_depot0[8];
	.reg .b64 	%SP;
	.reg .b64 	%SPL;
	.reg .pred 	%p<7>;
	.reg .b32 	%r<33>;
	.reg .b32 	%f<16>;
	.reg .b64 	%rd<22>;

	mov.u64 	%SPL, __local_depot0;
	cvta.local.u64 	%SP, %SPL;
	ld.param.u32 	%r12, [_Z3addiPfS__param_0];
	ld.param.u64 	%rd3, [_Z3addiPfS__param_1];
	ld.param.u64 	%rd4, [_Z3addiPfS__param_2];
	cvta.to.global.u64 	%rd1, %rd4;
	cvta.to.global.u64 	%rd2, %rd3;
	add.u64 	%rd5, %SP, 0;
	add.u64 	%rd6, %SPL, 0;
	mov.u32 	%r13, %ctaid.x;
	mov.u32 	%r14, %ntid.x;
	mov.u32 	%r15, %tid.x;
	mad.lo.s32 	%r31, %r13, %r14, %r15;
	mov.u32 	%r16, %nctaid.x;
	mul.lo.s32 	%r2, %r14, %r16;
	st.local.v2.u32 	[%rd6], {%r13, %r15};
	mov.u64 	%rd7, $str;
	cvta.global.u64 	%rd8, %rd7;
	{ // callseq 0, 0
	.param .b64 param0;
	st.param.b64 	[param0], %rd8;
	.param .b64 param1;
	st.param.b64 	[param1], %rd5;
	.param .b32 retval0;
	call.uni (retval0), 
	vprintf, 
	(
	param0, 
	param1
	);
	ld.param.b32 	%r17, [retval0];
	} // callseq 0
	setp.ge.s32 	%p1, %r31, %r12;
	@%p1 bra 	$L__BB0_7;
	add.s32 	%r19, %r31, %r2;
	max.s32 	%r20, %r12, %r19;
	setp.lt.s32 	%p2, %r19, %r12;
	selp.u32 	%r21, 1, 0, %p2;
	add.s32 	%r22, %r19, %r21;
	sub.s32 	%r23, %r20, %r22;
	div.u32 	%r24, %r23, %r2;
	add.s32 	%r3, %r24, %r21;
	and.b32  	%r25, %r3, 3;
	setp.eq.s32 	%p3, %r25, 3;
	@%p3 bra 	$L__BB0_4;
	add.s32 	%r26, %r3, 1;
	and.b32  	%r27, %r26, 3;
	neg.s32 	%r29, %r27;
$L__BB0_3:
	.pragma "nounroll";
	mul.wide.s32 	%rd9, %r31, 4;
	add.s64 	%rd10, %rd1, %rd9;
	add.s64 	%rd11, %rd2, %rd9;
	ld.global.f32 	%f1, [%rd11];
	ld.global.f32 	%f2, [%rd10];
	add.f32 	%f3, %f1, %f2;
	st.global.f32 	[%rd10], %f3;
	add.s32 	%r31, %r31, %r2;
	add.s32 	%r29, %r29, 1;
	setp.ne.s32 	%p4, %r29, 0;
	@%p4 bra 	$L__BB0_3;
$L__BB0_4:
	setp.lt.u32 	%p5, %r3, 3;
	@%p5 bra 	$L__BB0_7;
	mul.wide.s32 	%rd15, %r2, 4;
	shl.b32 	%r28, %r2, 2;
$L__BB0_6:
	mul.wide.s32 	%rd12, %r31, 4;
	add.s64 	%rd13, %rd2, %rd12;
	ld.global.f32 	%f4, [%rd13];
	add.s64 	%rd14, %rd1, %rd12;
	ld.global.f32 	%f5, [%rd14];
	add.f32 	%f6, %f4, %f5;
	st.global.f32 	[%rd14], %f6;
	add.s64 	%rd16, %rd13, %rd15;
	ld.global.f32 	%f7, [%rd16];
	add.s64 	%rd17, %rd14, %rd15;
	ld.global.f32 	%f8, [%rd17];
	add.f32 	%f9, %f7, %f8;
	st.global.f32 	[%rd17], %f9;
	add.s64 	%rd18, %rd16, %rd15;
	ld.global.f32 	%f10, [%rd18];
	add.s64 	%rd19, %rd17, %rd15;
	ld.global.f32 	%f11, [%rd19];
	add.f32 	%f12, %f10, %f11;
	st.global.f32 	[%rd19], %f12;
	add.s64 	%rd20, %rd18, %rd15;
	ld.global.f32 	%f13, [%rd20];
	add.s64 	%rd21, %rd19, %rd15;
	ld.global.f32 	%f14, [%rd21];
	add.f32 	%f15, %f13, %f14;
	st.global.f32 	[%rd21], %f15;
	add.s32 	%r31, %r28, %r31;
	setp.lt.s32 	%p6, %r31, %r12;
	@%p6 bra 	$L__BB0_6;
$L__BB0_7:
	ret;

}


// ===== COMPILED SASS (sm_100) =====

	.target	sm_100

	.elftype	@"ET_EXEC"


//--------------------- .note.nv.tkinfo           --------------------------
	.section	.note.nv.tkinfo,"",@"SHT_NOTE"
	.sectionflags	@"SHF_NOTE_NV_TKINFO"
	.tkinfo
        /*0018*/ 	.word	0x00000002
        /*0030*/ 	.string	""
        /*0030*/ 	.string	"ptxas"
        /*0030*/ 	.string	"Cuda compilation tools, release 13.0, V13.0.88"
        /*0030*/ 	.string	"Build cuda_13.0.r13.0/compiler.36424714_0"
        /*0030*/ 	.string	"-arch sm_100 -m 64 "



//--------------------- .note.nv.cuinfo           --------------------------
	.section	.note.nv.cuinfo,"",@"SHT_NOTE"
	.sectionflags	@"SHF_NOTE_NV_CUINFO"
        /*0018*/ 	.short	0x0002
        /*001a*/ 	.short	0x0064
        /*001c*/ 	.short	0x0082
	.zero		2


//--------------------- .nv.info                  --------------------------
	.section	.nv.info,"",@"SHT_CUDA_INFO"
	.align	4


	//----- nvinfo : EIATTR_REGCOUNT
	.align		4
        /*0000*/ 	.byte	0x04, 0x2f
        /*0002*/ 	.short	(.L_2 - .L_1)
	.align		4
.L_1:
        /*0004*/ 	.word	index@(_Z3addiPfS_)
        /*0008*/ 	.word	0x00000018


	//----- nvinfo : EIATTR_FRAME_SIZE
	.align		4
.L_2:
        /*000c*/ 	.byte	0x04, 0x11
        /*000e*/ 	.short	(.L_4 - .L_3)
	.align		4
.L_3:
        /*0010*/ 	.word	index@(_Z3addiPfS_)
        /*0014*/ 	.word	0x00000008


	//----- nvinfo : EIATTR_MIN_STACK_SIZE
	.align		4
.L_4:
        /*0018*/ 	.byte	0x04, 0x12
        /*001a*/ 	.short	(.L_6 - .L_5)
	.align		4
.L_5:
        /*001c*/ 	.word	index@(_Z3addiPfS_)
        /*0020*/ 	.word	0x00000008
.L_6:


//--------------------- .nv.compat                --------------------------
	.section	.nv.compat,"",@"SHT_CUDA_COMPAT_INFO"
	.align	4
        /*0000*/ 	.byte	0x02, 0x09, 0x00, 0x00, 0x02, 0x02, 0x01, 0x00, 0x02, 0x05, 0x05, 0x00, 0x03, 0x07, 0x01, 0x01
        /*0010*/ 	.byte	0x02, 0x03, 0x00, 0x00, 0x02, 0x06, 0x01, 0x00, 0x04, 0x0b, 0x08, 0x00, 0x09, 0x00, 0x00, 0x00
        /*0020*/ 	.byte	0x00, 0x00, 0x00, 0x00


//--------------------- .nv.info._Z3addiPfS_      --------------------------
	.section	.nv.info._Z3addiPfS_,"",@"SHT_CUDA_INFO"
	.sectionflags	@""
	.align	4


	//----- nvinfo : EIATTR_CUDA_API_VERSION
	.align		4
        /*0000*/ 	.byte	0x04, 0x37
        /*0002*/ 	.short	(.L_8 - .L_7)
.L_7:
        /*0004*/ 	.word	0x00000082


	//----- nvinfo : EIATTR_KPARAM_INFO
	.align		4
.L_8:
        /*0008*/ 	.byte	0x04, 0x17
        /*000a*/ 	.short	(.L_10 - .L_9)
.L_9:
        /*000c*/ 	.word	0x00000000
        /*0010*/ 	.short	0x0002
        /*0012*/ 	.short	0x0010
        /*0014*/ 	.byte	0x00, 0xf5, 0x21, 0x00


	//----- nvinfo : EIATTR_KPARAM_INFO
	.align		4
.L_10:
        /*0018*/ 	.byte	0x04, 0x17
        /*001a*/ 	.short	(.L_12 - .L_11)
.L_11:
        /*001c*/ 	.word	0x00000000
        /*0020*/ 	.short	0x0001
        /*0022*/ 	.short	0x0008
        /*0024*/ 	.byte	0x00, 0xf5, 0x21, 0x00


	//----- nvinfo : EIATTR_KPARAM_INFO
	.align		4
.L_12:
        /*0028*/ 	.byte	0x04, 0x17
        /*002a*/ 	.short	(.L_14 - .L_13)
.L_13:
        /*002c*/ 	.word	0x00000000
        /*0030*/ 	.short	0x0000
        /*0032*/ 	.short	0x0000
        /*0034*/ 	.byte	0x00, 0xf0, 0x11, 0x00


	//----- nvinfo : EIATTR_SPARSE_MMA_MASK
	.align		4
.L_14:
        /*0038*/ 	.byte	0x03, 0x50
        /*003a*/ 	.short	0x0000


	//----- nvinfo : EIATTR_MAXREG_COUNT
	.align		4
        /*003c*/ 	.byte	0x03, 0x1b
        /*003e*/ 	.short	0x00ff


	//----- nvinfo : EIATTR_EXTERNS
	.align		4
        /*0040*/ 	.byte	0x04, 0x0f
        /*0042*/ 	.short	(.L_16 - .L_15)


	//   ....[0]....
	.align		4
.L_15:
        /*0044*/ 	.word	index@(vprintf)


	//----- nvinfo : EIATTR_MERCURY_ISA_VERSION
	.align		4
.L_16:
        /*0048*/ 	.byte	0x03, 0x5f
        /*004a*/ 	.short	0x0101


	//----- nvinfo : EIATTR_VRC_CTA_INIT_COUNT
	.align		4
        /*004c*/ 	.byte	0x02, 0x4a
	.zero		1
	.zero		1


	//----- nvinfo : EIATTR_SYSCALL_OFFSETS
	.align		4
        /*0050*/ 	.byte	0x04, 0x46
        /*0052*/ 	.short	(.L_18 - .L_17)


	//   ....[0]....
.L_17:
        /*0054*/ 	.word	0x00000130


	//----- nvinfo : EIATTR_EXIT_INSTR_OFFSETS
	.align		4
.L_18:
        /*0058*/ 	.byte	0x04, 0x1c
        /*005a*/ 	.short	(.L_20 - .L_19)


	//   ....[0]....
.L_19:
        /*005c*/ 	.word	0x00000160


	//   ....[1]....
        /*0060*/ 	.word	0x00000490


	//   ....[2]....
        /*0064*/ 	.word	0x000006d0


	//----- nvinfo : EIATTR_CRS_STACK_SIZE
	.align		4
.L_20:
        /*0068*/ 	.byte	0x04, 0x1e
        /*006a*/ 	.short	(.L_22 - .L_21)
.L_21:
        /*006c*/ 	.word	0x00000000


	//----- nvinfo : EIATTR_CBANK_PARAM_SIZE
	.align		4
.L_22:
        /*0070*/ 	.byte	0x03, 0x19
        /*0072*/ 	.short	0x0018


	//----- nvinfo : EIATTR_PARAM_CBANK
	.align		4
        /*0074*/ 	.byte	0x04, 0x0a
        /*0076*/ 	.short	(.L_24 - .L_23)
	.align		4
.L_23:
        /*0078*/ 	.word	index@(.nv.constant0._Z3addiPfS_)
        /*007c*/ 	.short	0x0380
        /*007e*/ 	.short	0x0018


	//----- nvinfo : EIATTR_SW_WAR
	.align		4
.L_24:
        /*0080*/ 	.byte	0x04, 0x36
        /*0082*/ 	.short	(.L_26 - .L_25)
.L_25:
        /*0084*/ 	.word	0x00000008
.L_26:


//--------------------- .nv.callgraph             --------------------------
	.section	.nv.callgraph,"",@"SHT_CUDA_CALLGRAPH"
	.align	4
	.sectionentsize	8
	.align		4
        /*0000*/ 	.word	0x00000000
	.align		4
        /*0004*/ 	.word	0xffffffff
	.align		4
        /*0008*/ 	.word	index@(_Z3addiPfS_)
	.align		4
        /*000c*/ 	.word	index@(vprintf)
	.align		4
        /*0010*/ 	.word	0x00000000
	.align		4
        /*0014*/ 	.word	0xfffffffe
	.align		4
        /*0018*/ 	.word	0x00000000
	.align		4
        /*001c*/ 	.word	0xfffffffd
	.align		4
        /*0020*/ 	.word	0x00000000
	.align		4
        /*0024*/ 	.word	0xfffffffc


//--------------------- .nv.constant4             --------------------------
	.section	.nv.constant4,"a",@progbits
	.align	8
	.align		8
.nv.constant4:
        /*0000*/ 	.dword	vprintf
	.align		8
        /*0008*/ 	.dword	$str


//--------------------- .text._Z3addiPfS_         --------------------------
	.section	.text._Z3addiPfS_,"ax",@progbits
	.align	128
        .global         _Z3addiPfS_
        .type           _Z3addiPfS_,@function
        .size           _Z3addiPfS_,(.L_x_6 - _Z3addiPfS_)
        .other          _Z3addiPfS_,@"STO_CUDA_ENTRY STV_DEFAULT"
_Z3addiPfS_:
.text._Z3addiPfS_:
[----:B------:R-:W0:Y:S01]  /*0000*/  LDC R1, c[0x0][0x37c] ;  /* 0x0000df00ff017b82 */ /* 0x000e220000000800 */
[----:B------:R-:W1:Y:S01]  /*0010*/  S2R R10, SR_CTAID.X ;  /* 0x00000000000a7919 */ /* 0x000e620000002500 */
[----:B------:R-:W2:Y:S01]  /*0020*/  LDCU UR5, c[0x0][0x2fc] ;  /* 0x00005f80ff0577ac */ /* 0x000ea20008000800 */
[----:B0-----:R-:W-:Y:S01]  /*0030*/  VIADD R1, R1, 0xfffffff8 ;  /* 0xfffffff801017836 */ /* 0x001fe20000000000 */
[----:B------:R-:W-:Y:S01]  /*0040*/  MOV R0, 0x0 ;  /* 0x0000000000007802 */ /* 0x000fe20000000f00 */
[----:B------:R-:W1:Y:S01]  /*0050*/  S2R R11, SR_TID.X ;  /* 0x00000000000b7919 */ /* 0x000e620000002100 */
[----:B------:R-:W0:Y:S02]  /*0060*/  LDCU UR6, c[0x0][0x360] ;  /* 0x00006c00ff0677ac */ /* 0x000e240008000800 */
[----:B------:R-:W0:Y:S01]  /*0070*/  LDC R17, c[0x0][0x370] ;  /* 0x0000dc00ff117b82 */ /* 0x000e220000000800 */
[----:B------:R-:W3:Y:S01]  /*0080*/  LDCU UR4, c[0x0][0x2f8] ;  /* 0x00005f00ff0477ac */ /* 0x000ee20008000800 */
[----:B------:R-:W4:Y:S06]  /*0090*/  LDCU.64 UR8, c[0x4][0x8] ;  /* 0x01000100ff0877ac */ /* 0x000f2c0008000a00 */
[----:B------:R0:W1:Y:S01]  /*00a0*/  LDC.64 R8, c[0x4][R0] ;  /* 0x0100000000087b82 */ /* 0x0000620000000a00 */
[----:B---3--:R-:W-:Y:S01]  /*00b0*/  IADD3 R6, P0, PT, R1, UR4, RZ ;  /* 0x0000000401067c10 */ /* 0x008fe2000ff1e0ff */
[----:B0-----:R-:W-:Y:S01]  /*00c0*/  IMAD R17, R17, UR6, RZ ;  /* 0x0000000611117c24 */ /* 0x001fe2000f8e02ff */
[----:B----4-:R-:W-:Y:S01]  /*00d0*/  MOV R5, UR9 ;  /* 0x0000000900057c02 */ /* 0x010fe20008000f00 */
[----:B------:R-:W-:-:S02]  /*00e0*/  IMAD.U32 R4, RZ, RZ, UR8 ;  /* 0x00000008ff047e24 */ /* 0x000fc4000f8e00ff */
[----:B--2---:R-:W-:Y:S01]  /*00f0*/  IMAD.X R7, RZ, RZ, UR5, P0 ;  /* 0x00000005ff077e24 */ /* 0x004fe200080e06ff */
[----:B-1----:R0:W-:Y:S01]  /*0100*/  STL.64 [R1], R10 ;  /* 0x0000000a01007387 */ /* 0x0021e20000100a00 */
[----:B------:R-:W-:-:S07]  /*0110*/  IMAD R2, R10, UR6, R11 ;  /* 0x000000060a027c24 */ /* 0x000fce000f8e020b */
[----:B------:R-:W-:-:S07]  /*0120*/  LEPC R20, `(.L_x_0) ;  /* 0x000000001014794e */ /* 0x000fce0000000000 */
[----:B0-----:R-:W-:Y:S05]  /*0130*/  CALL.ABS.NOINC R8 ;  /* 0x0000000008007343 */ /* 0x001fea0003c00000 */
.L_x_0:
[----:B------:R-:W0:Y:S02]  /*0140*/  LDC R3, c[0x0][0x380] ;  /* 0x0000e000ff037b82 */ /* 0x000e240000000800 */
[----:B0-----:R-:W-:-:S13]  /*0150*/  ISETP.GE.AND P0, PT, R2, R3, PT ;  /* 0x000000030200720c */ /* 0x001fda0003f06270 */
[----:B------:R-:W-:Y:S05]  /*0160*/  @P0 EXIT ;  /* 0x000000000000094d */ /* 0x000fea0003800000 */
[----:B------:R-:W0:Y:S01]  /*0170*/  I2F.U32.RP R8, R17 ;  /* 0x0000001100087306 */ /* 0x000e220000209000 */
[C---:B------:R-:W-:Y:S01]  /*0180*/  IMAD.IADD R0, R17.reuse, 0x1, R2 ;  /* 0x0000000111007824 */ /* 0x040fe200078e0202 */
[----:B------:R-:W-:Y:S01]  /*0190*/  IADD3 R9, PT, PT, RZ, -R17, RZ ;  /* 0x80000011ff097210 */ /* 0x000fe20007ffe0ff */
[----:B------:R-:W1:Y:S01]  /*01a0*/  LDC.64 R14, c[0x0][0x358] ;  /* 0x0000d600ff0e7b82 */ /* 0x000e620000000a00 */
[----:B------:R-:W-:Y:S01]  /*01b0*/  ISETP.NE.U32.AND P2, PT, R17, RZ, PT ;  /* 0x000000ff1100720c */ /* 0x000fe20003f45070 */
[----:B------:R-:W-:Y:S01]  /*01c0*/  BSSY.RECONVERGENT B0, `(.L_x_1) ;  /* 0x000002c000007945 */ /* 0x000fe20003800200 */
[CC--:B------:R-:W-:Y:S02]  /*01d0*/  ISETP.GE.AND P0, PT, R0.reuse, R3.reuse, PT ;  /* 0x000000030000720c */ /* 0x0c0fe40003f06270 */
[----:B------:R-:W-:Y:S02]  /*01e0*/  VIMNMX R7, PT, PT, R0, R3, !PT ;  /* 0x0000000300077248 */ /* 0x000fe40007fe0100 */
[----:B------:R-:W-:-:S04]  /*01f0*/  SEL R6, RZ, 0x1, P0 ;  /* 0x00000001ff067807 */ /* 0x000fc80000000000 */
[----:B------:R-:W-:Y:S01]  /*0200*/  IADD3 R0, PT, PT, R7, -R0, -R6 ;  /* 0x8000000007007210 */ /* 0x000fe20007ffe806 */
[----:B0-----:R-:W0:Y:S02]  /*0210*/  MUFU.RCP R8, R8 ;  /* 0x0000000800087308 */ /* 0x001e240000001000 */
[----:B0-----:R-:W-:-:S06]  /*0220*/  VIADD R4, R8, 0xffffffe ;  /* 0x0ffffffe08047836 */ /* 0x001fcc0000000000 */
[----:B------:R0:W2:Y:S02]  /*0230*/  F2I.FTZ.U32.TRUNC.NTZ R5, R4 ;  /* 0x0000000400057305 */ /* 0x0000a4000021f000 */
[----:B0-----:R-:W-:Y:S02]  /*0240*/  IMAD.MOV.U32 R4, RZ, RZ, RZ ;  /* 0x000000ffff047224 */ /* 0x001fe400078e00ff */
[----:B--2---:R-:W-:-:S04]  /*0250*/  IMAD R9, R9, R5, RZ ;  /* 0x0000000509097224 */ /* 0x004fc800078e02ff */
[----:B------:R-:W-:-:S06]  /*0260*/  IMAD.HI.U32 R5, R5, R9, R4 ;  /* 0x0000000905057227 */ /* 0x000fcc00078e0004 */
[----:B------:R-:W-:-:S05]  /*0270*/  IMAD.HI.U32 R5, R5, R0, RZ ;  /* 0x0000000005057227 */ /* 0x000fca00078e00ff */
[----:B------:R-:W-:-:S05]  /*0280*/  IADD3 R4, PT, PT, -R5, RZ, RZ ;  /* 0x000000ff05047210 */ /* 0x000fca0007ffe1ff */
[----:B------:R-:W-:-:S05]  /*0290*/  IMAD R0, R17, R4, R0 ;  /* 0x0000000411007224 */ /* 0x000fca00078e0200 */
[----:B------:R-:W-:-:S13]  /*02a0*/  ISETP.GE.U32.AND P0, PT, R0, R17, PT ;  /* 0x000000110000720c */ /* 0x000fda0003f06070 */
[----:B------:R-:W-:Y:S02]  /*02b0*/  @P0 IMAD.IADD R0, R0, 0x1, -R17 ;  /* 0x0000000100000824 */ /* 0x000fe400078e0a11 */
[----:B------:R-:W-:-:S03]  /*02c0*/  @P0 VIADD R5, R5, 0x1 ;  /* 0x0000000105050836 */ /* 0x000fc60000000000 */
[----:B------:R-:W-:-:S13]  /*02d0*/  ISETP.GE.U32.AND P1, PT, R0, R17, PT ;  /* 0x000000110000720c */ /* 0x000fda0003f26070 */
[----:B------:R-:W-:Y:S02]  /*02e0*/  @P1 IADD3 R5, PT, PT, R5, 0x1, RZ ;  /* 0x0000000105051810 */ /* 0x000fe40007ffe0ff */
[----:B------:R-:W-:-:S05]  /*02f0*/  @!P2 LOP3.LUT R5, RZ, R17, RZ, 0x33, !PT ;  /* 0x00000011ff05a212 */ /* 0x000fca00078e33ff */
[----:B------:R-:W-:-:S05]  /*0300*/  IMAD.IADD R0, R6, 0x1, R5 ;  /* 0x0000000106007824 */ /* 0x000fca00078e0205 */
[C---:B------:R-:W-:Y:S02]  /*0310*/  LOP3.LUT R4, R0.reuse, 0x3, RZ, 0xc0, !PT ;  /* 0x0000000300047812 */ /* 0x040fe400078ec0ff */
[----:B------:R-:W-:Y:S02]  /*0320*/  ISETP.GE.U32.AND P1, PT, R0, 0x3, PT ;  /* 0x000000030000780c */ /* 0x000fe40003f26070 */
[----:B------:R-:W-:-:S13]  /*0330*/  ISETP.NE.AND P0, PT, R4, 0x3, PT ;  /* 0x000000030400780c */ /* 0x000fda0003f05270 */
[----:B-1----:R-:W-:Y:S05]  /*0340*/  @!P0 BRA `(.L_x_2) ;  /* 0x00000000004c8947 */ /* 0x002fea0003800000 */
[----:B------:R-:W0:Y:S01]  /*0350*/  LDC.64 R4, c[0x0][0x390] ;  /* 0x0000e400ff047b82 */ /* 0x000e220000000a00 */
[----:B------:R-:W-:-:S04]  /*0360*/  IADD3 R0, PT, PT, R0, 0x1, RZ ;  /* 0x0000000100007810 */ /* 0x000fc80007ffe0ff */
[----:B------:R-:W-:-:S03]  /*0370*/  LOP3.LUT R0, R0, 0x3, RZ, 0xc0, !PT ;  /* 0x0000000300007812 */ /* 0x000fc600078ec0ff */
[----:B------:R-:W1:Y:S02]  /*0380*/  LDC.64 R6, c[0x0][0x388] ;  /* 0x0000e200ff067b82 */ /* 0x000e640000000a00 */
[----:B------:R-:W-:-:S07]  /*0390*/  IMAD.MOV R0, RZ, RZ, -R0 ;  /* 0x000000ffff007224 */ /* 0x000fce00078e0a00 */
.L_x_3:
[----:B------:R-:W-:Y:S01]  /*03a0*/  R2UR UR4, R14 ;  /* 0x000000000e0472ca */ /* 0x000fe200000e0000 */
[----:B-1----:R-:W-:Y:S01]  /*03b0*/  IMAD.WIDE R10, R2, 0x4, R6 ;  /* 0x00000004020a7825 */ /* 0x002fe200078e0206 */
[C---:B------:R-:W-:Y:S02]  /*03c0*/  R2UR UR5, R15.reuse ;  /* 0x000000000f0572ca */ /* 0x040fe400000e0000 */
[----:B------:R-:W-:Y:S01]  /*03d0*/  R2UR UR6, R14 ;  /* 0x000000000e0672ca */ /* 0x000fe200000e0000 */
[----:B0-2---:R-:W-:Y:S01]  /*03e0*/  IMAD.WIDE R8, R2, 0x4, R4 ;  /* 0x0000000402087825 */ /* 0x005fe200078e0204 */
[----:B------:R-:W-:-:S09]  /*03f0*/  R2UR UR7, R15 ;  /* 0x000000000f0772ca */ /* 0x000fd200000e0000 */
[----:B------:R-:W2:Y:S04]  /*0400*/  LDG.E R10, desc[UR4][R10.64] ;  /* 0x000000040a0a7981 */ /* 0x000ea8000c1e1900 */
[----:B------:R-:W2:Y:S01]  /*0410*/  LDG.E R13, desc[UR6][R8.64] ;  /* 0x00000006080d7981 */ /* 0x000ea2000c1e1900 */
[----:B------:R-:W-:Y:S01]  /*0420*/  IADD3 R0, PT, PT, R0, 0x1, RZ ;  /* 0x0000000100007810 */ /* 0x000fe20007ffe0ff */
[----:B------:R-:W-:-:S03]  /*0430*/  IMAD.IADD R2, R17, 0x1, R2 ;  /* 0x0000000111027824 */ /* 0x000fc600078e0202 */
[----:B------:R-:W-:Y:S01]  /*0440*/  ISETP.NE.AND P0, PT, R0, RZ, PT ;  /* 0x000000ff0000720c */ /* 0x000fe20003f05270 */
[----:B--2---:R-:W-:-:S05]  /*0450*/  FADD R13, R10, R13 ;  /* 0x0000000d0a0d7221 */ /* 0x004fca0000000000 */
[----:B------:R2:W-:Y:S07]  /*0460*/  STG.E desc[UR4][R8.64], R13 ;  /* 0x0000000d08007986 */ /* 0x0005ee000c101904 */
[----:B------:R-:W-:Y:S05]  /*0470*/  @P0 BRA `(.L_x_3) ;  /* 0xfffffffc00c80947 */ /* 0x000fea000383ffff */
.L_x_2:
[----:B------:R-:W-:Y:S05]  /*0480*/  BSYNC.RECONVERGENT B0 ;  /* 0x0000000000007941 */ /* 0x000fea0003800200 */
.L_x_1:
[----:B------:R-:W-:Y:S05]  /*0490*/  @!P1 EXIT ;  /* 0x000000000000994d */ /* 0x000fea0003800000 */
.L_x_4:
[----:B------:R-:W2:Y:S01]  /*04a0*/  LDC.64 R4, c[0x0][0x388] ;  /* 0x0000e200ff047b82 */ /* 0x000ea20000000a00 */
[C---:B------:R-:W-:Y:S02]  /*04b0*/  R2UR UR4, R14.reuse ;  /* 0x000000000e0472ca */ /* 0x040fe400000e0000 */
[C---:B------:R-:W-:Y:S02]  /*04c0*/  R2UR UR5, R15.reuse ;  /* 0x000000000f0572ca */ /* 0x040fe400000e0000 */
[----:B------:R-:W-:Y:S02]  /*04d0*/  R2UR UR6, R14 ;  /* 0x000000000e0672ca */ /* 0x000fe400000e0000 */
[----:B------:R-:W-:Y:S01]  /*04e0*/  R2UR UR7, R15 ;  /* 0x000000000f0772ca */ /* 0x000fe200000e0000 */
[----:B0-----:R-:W0:Y:S01]  /*04f0*/  LDC.64 R6, c[0x0][0x390] ;  /* 0x0000e400ff067b82 */ /* 0x001e220000000a00 */
[----:B--2---:R-:W-:-:S07]  /*0500*/  IMAD.WIDE R8, R2, 0x4, R4 ;  /* 0x0000000402087825 */ /* 0x004fce00078e0204 */
[----:B------:R-:W2:Y:S01]  /*0510*/  LDG.E R0, desc[UR4][R8.64] ;  /* 0x0000000408007981 */ /* 0x000ea2000c1e1900 */
[----:B0-----:R-:W-:-:S05]  /*0520*/  IMAD.WIDE R12, R2, 0x4, R6 ;  /* 0x00000004020c7825 */ /* 0x001fca00078e0206 */
[----:B------:R-:W2:Y:S01]  /*0530*/  LDG.E R5, desc[UR6][R12.64] ;  /* 0x000000060c057981 */ /* 0x000ea2000c1e1900 */
[----:B------:R-:W-:Y:S02]  /*0540*/  R2UR UR8, R14 ;  /* 0x000000000e0872ca */ /* 0x000fe400000e0000 */
[----:B------:R-:W-:Y:S01]  /*0550*/  R2UR UR9, R15 ;  /* 0x000000000f0972ca */ /* 0x000fe200000e0000 */
[----:B------:R-:W-:-:S04]  /*0560*/  IMAD.WIDE R6, R17, 0x4, R12 ;  /* 0x0000000411067825 */ /* 0x000fc800078e020c */
[----:B--2---:R-:W-:Y:S01]  /*0570*/  FADD R19, R0, R5 ;  /* 0x0000000500137221 */ /* 0x004fe20000000000 */
[----:B------:R-:W-:-:S04]  /*0580*/  IMAD.WIDE R4, R17, 0x4, R8 ;  /* 0x0000000411047825 */ /* 0x000fc800078e0208 */
[----:B------:R0:W-:Y:S04]  /*0590*/  STG.E desc[UR4][R12.64], R19 ;  /* 0x000000130c007986 */ /* 0x0001e8000c101904 */
[----:B------:R-:W2:Y:S04]  /*05a0*/  LDG.E R0, desc[UR6][R4.64] ;  /* 0x0000000604007981 */ /* 0x000ea8000c1e1900 */
[----:B------:R-:W2:Y:S01]  /*05b0*/  LDG.E R11, desc[UR8][R6.64] ;  /* 0x00000008060b7981 */ /* 0x000ea2000c1e1900 */
[----:B------:R-:W-:-:S04]  /*05c0*/  IMAD.WIDE R8, R17, 0x4, R4 ;  /* 0x0000000411087825 */ /* 0x000fc800078e0204 */
[----:B--2---:R-:W-:Y:S01]  /*05d0*/  FADD R21, R0, R11 ;  /* 0x0000000b00157221 */ /* 0x004fe20000000000 */
[----:B------:R-:W-:-:S04]  /*05e0*/  IMAD.WIDE R10, R17, 0x4, R6 ;  /* 0x00000004110a7825 */ /* 0x000fc800078e0206 */
[----:B------:R1:W-:Y:S04]  /*05f0*/  STG.E desc[UR4][R6.64], R21 ;  /* 0x0000001506007986 */ /* 0x0003e8000c101904 */
[----:B------:R-:W2:Y:S04]  /*0600*/  LDG.E R0, desc[UR6][R8.64] ;  /* 0x0000000608007981 */ /* 0x000ea8000c1e1900 */
[----:B0-----:R-:W2:Y:S01]  /*0610*/  LDG.E R13, desc[UR8][R10.64] ;  /* 0x000000080a0d7981 */ /* 0x001ea2000c1e1900 */
[C---:B------:R-:W-:Y:S01]  /*0620*/  IMAD.WIDE R4, R17.reuse, 0x4, R8 ;  /* 0x0000000411047825 */ /* 0x040fe200078e0208 */
[----:B------:R-:W-:-:S03]  /*0630*/  LEA R2, R17, R2, 0x2 ;  /* 0x0000000211027211 */ /* 0x000fc600078e10ff */
[----:B--2---:R-:W-:Y:S01]  /*0640*/  FADD R19, R0, R13 ;  /* 0x0000000d00137221 */ /* 0x004fe20000000000 */
[----:B------:R-:W-:-:S04]  /*0650*/  IMAD.WIDE R12, R17, 0x4, R10 ;  /* 0x00000004110c7825 */ /* 0x000fc800078e020a */
[----:B------:R0:W-:Y:S04]  /*0660*/  STG.E desc[UR4][R10.64], R19 ;  /* 0x000000130a007986 */ /* 0x0001e8000c101904 */
[----:B------:R-:W2:Y:S04]  /*0670*/  LDG.E R4, desc[UR6][R4.64] ;  /* 0x0000000604047981 */ /* 0x000ea8000c1e1900 */
[----:B-1----:R-:W2:Y:S01]  /*0680*/  LDG.E R7, desc[UR8][R12.64] ;  /* 0x000000080c077981 */ /* 0x002ea2000c1e1900 */
[----:B------:R-:W-:Y:S01]  /*0690*/  ISETP.GE.AND P0, PT, R2, R3, PT ;  /* 0x000000030200720c */ /* 0x000fe20003f06270 */
[----:B--2---:R-:W-:-:S05]  /*06a0*/  FADD R7, R4, R7 ;  /* 0x0000000704077221 */ /* 0x004fca0000000000 */
[----:B------:R0:W-:Y:S07]  /*06b0*/  STG.E desc[UR4][R12.64], R7 ;  /* 0x000000070c007986 */ /* 0x0001ee000c101904 */
[----:B------:R-:W-:Y:S05]  /*06c0*/  @!P0 BRA `(.L_x_4) ;  /* 0xfffffffc00748947 */ /* 0x000fea000383ffff */
[----:B------:R-:W-:Y:S05]  /*06d0*/  EXIT ;  /* 0x000000000000794d */ /* 0x000fea0003800000 */
.L_x_5:
[----:B------:R-:W-:-:S00]  /*06e0*/  BRA `(.L_x_5) ;  /* 0xfffffffc00fc7947 */ /* 0x000fc0000383ffff */
[----:B------:R-:W-:-:S00]  /*06f0*/  NOP ;  /* 0x0000000000007918 */ /* 0x000fc00000000000 */
        /* <DEDUP_REMOVED lines=8> */
.L_x_6:


//--------------------- .nv.global.init           --------------------------
	.section	.nv.global.init,"aw",@progbits
.nv.global.init:
	.type		$str,@object
	.size		$str,(.L_0 - $str)
$str:
        /*0000*/ 	.byte	0x62, 0x6c, 0x6f, 0x63, 0x6b, 0x49, 0x64, 0x78, 0x2e, 0x78, 0x3a, 0x20, 0x25, 0x64, 0x2c, 0x20
        /*0010*/ 	.byte	0x74, 0x68, 0x72, 0x65, 0x61, 0x64, 0x49, 0x64, 0x78, 0x2e, 0x78, 0x3a, 0x20, 0x25, 0x64, 0x0a
        /*0020*/ 	.byte	0x00
.L_0:


//--------------------- .nv.shared.reserved.0     --------------------------
	.section	.nv.shared.reserved.0,"aw",@nobits
	.weak		__nv_reservedSMEM_offset_0_alias
	.size		__nv_reservedSMEM_offset_0_alias, 0, 64
	.other		__nv_reservedSMEM_offset_0_alias,@"STO_CUDA_RESERVED_SHARED STV_DEFAULT"
__nv_reservedSMEM_offset_0_alias:
	.zero		0
	.zero		64


//--------------------- .nv.constant0._Z3addiPfS_ --------------------------
	.section	.nv.constant0._Z3addiPfS_,"a",@progbits
	.sectionflags	@""
	.align	4
.nv.constant0._Z3addiPfS_:
	.zero		920


//--------------------- SYMBOLS --------------------------

	.type		.nv.reservedSmem.offset0,@object
	.size		.nv.reservedSmem.offset0,0x4
	.type		vprintf,@function
